	.headerflags	@"EF_CUDA_TEXMODE_UNIFIED EF_CUDA_64BIT_ADDRESS EF_CUDA_ACCELERATORS EF_CUDA_SM90 EF_CUDA_VIRTUAL_SM(EF_CUDA_SM90)"
	.elftype	@"ET_EXEC"


//--------------------- .nv.info                  --------------------------
	.section	.nv.info,"",@"SHT_CUDA_INFO"
	.align	4


	//----- nvinfo : EIATTR_REGCOUNT
	.align		4
        /*0000*/ 	.byte	0x04, 0x2f
        /*0002*/ 	.short	(.L_3 - .L_2)
	.align		4
.L_2:
        /*0004*/ 	.word	index@(triton_poi_fused__native_batch_norm_legit_no_training_relu_5)
        /*0008*/ 	.word	0x00000011


	//----- nvinfo : EIATTR_MIN_STACK_SIZE
	.align		4
.L_3:
        /*000c*/ 	.byte	0x04, 0x12
        /*000e*/ 	.short	(.L_5 - .L_4)
	.align		4
.L_4:
        /*0010*/ 	.word	index@(triton_poi_fused__native_batch_norm_legit_no_training_relu_5)
        /*0014*/ 	.word	0x00000000


	//----- nvinfo : EIATTR_FRAME_SIZE
	.align		4
.L_5:
        /*0018*/ 	.byte	0x04, 0x11
        /*001a*/ 	.short	(.L_7 - .L_6)
	.align		4
.L_6:
        /*001c*/ 	.word	index@(triton_poi_fused__native_batch_norm_legit_no_training_relu_5)
        /*0020*/ 	.word	0x00000000


	//----- nvinfo : EIATTR_MIN_STACK_SIZE
	.align		4
.L_7:
        /*0024*/ 	.byte	0x04, 0x12
        /*0026*/ 	.short	(.L_9 - .L_8)
	.align		4
.L_8:
        /*0028*/ 	.word	index@(triton_poi_fused__native_batch_norm_legit_no_training_relu_5)
        /*002c*/ 	.word	0x00000000
.L_9:


//--------------------- .nv.info.triton_poi_fused__native_batch_norm_legit_no_training_relu_5 --------------------------
	.section	.nv.info.triton_poi_fused__native_batch_norm_legit_no_training_relu_5,"",@"SHT_CUDA_INFO"
	.sectionflags	@""
	.align	4


	//----- nvinfo : EIATTR_CUDA_API_VERSION
	.align		4
        /*0000*/ 	.byte	0x04, 0x37
        /*0002*/ 	.short	(.L_11 - .L_10)
.L_10:
        /*0004*/ 	.word	0x0000007c


	//----- nvinfo : EIATTR_KPARAM_INFO
	.align		4
.L_11:
        /*0008*/ 	.byte	0x04, 0x17
        /*000a*/ 	.short	(.L_13 - .L_12)
.L_12:
        /*000c*/ 	.word	0x00000000
        /*0010*/ 	.short	0x0006
        /*0012*/ 	.short	0x0030
        /*0014*/ 	.byte	0x00, 0xf0, 0x11, 0x00


	//----- nvinfo : EIATTR_KPARAM_INFO
	.align		4
.L_13:
        /*0018*/ 	.byte	0x04, 0x17
        /*001a*/ 	.short	(.L_15 - .L_14)
.L_14:
        /*001c*/ 	.word	0x00000000
        /*0020*/ 	.short	0x0005
        /*0022*/ 	.short	0x0028
        /*0024*/ 	.byte	0x00, 0xf4, 0x21, 0x00


	//----- nvinfo : EIATTR_KPARAM_INFO
	.align		4
.L_15:
        /*0028*/ 	.byte	0x04, 0x17
        /*002a*/ 	.short	(.L_17 - .L_16)
.L_16:
        /*002c*/ 	.word	0x00000000
        /*0030*/ 	.short	0x0004
        /*0032*/ 	.short	0x0020
        /*0034*/ 	.byte	0x00, 0xf4, 0x21, 0x00


	//----- nvinfo : EIATTR_KPARAM_INFO
	.align		4
.L_17:
        /*0038*/ 	.byte	0x04, 0x17
        /*003a*/ 	.short	(.L_19 - .L_18)
.L_18:
        /*003c*/ 	.word	0x00000000
        /*0040*/ 	.short	0x0003
        /*0042*/ 	.short	0x0018
        /*0044*/ 	.byte	0x00, 0xf4, 0x21, 0x00


	//----- nvinfo : EIATTR_KPARAM_INFO
	.align		4
.L_19:
        /*0048*/ 	.byte	0x04, 0x17
        /*004a*/ 	.short	(.L_21 - .L_20)
.L_20:
        /*004c*/ 	.word	0x00000000
        /*0050*/ 	.short	0x0002
        /*0052*/ 	.short	0x0010
        /*0054*/ 	.byte	0x00, 0xf4, 0x21, 0x00


	//----- nvinfo : EIATTR_KPARAM_INFO
	.align		4
.L_21:
        /*0058*/ 	.byte	0x04, 0x17
        /*005a*/ 	.short	(.L_23 - .L_22)
.L_22:
        /*005c*/ 	.word	0x00000000
        /*0060*/ 	.short	0x0001
        /*0062*/ 	.short	0x0008
        /*0064*/ 	.byte	0x00, 0xf4, 0x21, 0x00


	//----- nvinfo : EIATTR_KPARAM_INFO
	.align		4
.L_23:
        /*0068*/ 	.byte	0x04, 0x17
        /*006a*/ 	.short	(.L_25 - .L_24)
.L_24:
        /*006c*/ 	.word	0x00000000
        /*0070*/ 	.short	0x0000
        /*0072*/ 	.short	0x0000
        /*0074*/ 	.byte	0x00, 0xf4, 0x21, 0x00


	//----- nvinfo : EIATTR_SPARSE_MMA_MASK
	.align		4
.L_25:
        /*0078*/ 	.byte	0x03, 0x50
        /*007a*/ 	.short	0x0000


	//----- nvinfo : EIATTR_MAXREG_COUNT
	.align		4
        /*007c*/ 	.byte	0x03, 0x1b
        /*007e*/ 	.short	0x00ff


	//----- nvinfo : EIATTR_EXIT_INSTR_OFFSETS
	.align		4
        /*0080*/ 	.byte	0x04, 0x1c
        /*0082*/ 	.short	(.L_27 - .L_26)


	//   ....[0]....
.L_26:
        /*0084*/ 	.word	0x00000350


	//----- nvinfo : EIATTR_REQNTID
	.align		4
.L_27:
        /*0088*/ 	.byte	0x04, 0x10
        /*008a*/ 	.short	(.L_29 - .L_28)
.L_28:
        /*008c*/ 	.word	0x00000100
        /*0090*/ 	.word	0x00000001
        /*0094*/ 	.word	0x00000001


	//----- nvinfo : EIATTR_CBANK_PARAM_SIZE
	.align		4
.L_29:
        /*0098*/ 	.byte	0x03, 0x19
        /*009a*/ 	.short	0x0034


	//----- nvinfo : EIATTR_PARAM_CBANK
	.align		4
        /*009c*/ 	.byte	0x04, 0x0a
        /*009e*/ 	.short	(.L_31 - .L_30)
	.align		4
.L_30:
        /*00a0*/ 	.word	index@(.nv.constant0.triton_poi_fused__native_batch_norm_legit_no_training_relu_5)
        /*00a4*/ 	.short	0x0210
        /*00a6*/ 	.short	0x0034


	//----- nvinfo : EIATTR_SW_WAR
	.align		4
.L_31:
        /*00a8*/ 	.byte	0x04, 0x36
        /*00aa*/ 	.short	(.L_33 - .L_32)
.L_32:
        /*00ac*/ 	.word	0x00000008
.L_33:


//--------------------- .nv.callgraph             --------------------------
	.section	.nv.callgraph,"",@"SHT_CUDA_CALLGRAPH"
	.align	4
	.sectionentsize	8
	.align		4
        /*0000*/ 	.word	0x00000000
	.align		4
        /*0004*/ 	.word	0xffffffff
	.align		4
        /*0008*/ 	.word	0x00000000
	.align		4
        /*000c*/ 	.word	0xfffffffe
	.align		4
        /*0010*/ 	.word	0x00000000
	.align		4
        /*0014*/ 	.word	0xfffffffd
	.align		4
        /*0018*/ 	.word	0x00000000
	.align		4
        /*001c*/ 	.word	0xfffffffc


//--------------------- .nv.constant4             --------------------------
	.section	.nv.constant4,"a",@progbits
	.align	8
	.align		8
.nv.constant4:
        /*0000*/ 	.dword	_$_str
	.align		8
        /*0008*/ 	.dword	_$_str_$_2


//--------------------- .text.triton_poi_fused__native_batch_norm_legit_no_training_relu_5 --------------------------
	.section	.text.triton_poi_fused__native_batch_norm_legit_no_training_relu_5,"ax",@progbits
	.align	128
        .global         triton_poi_fused__native_batch_norm_legit_no_training_relu_5
        .type           triton_poi_fused__native_batch_norm_legit_no_training_relu_5,@function
        .size           triton_poi_fused__native_batch_norm_legit_no_training_relu_5,(.L_x_1 - triton_poi_fused__native_batch_norm_legit_no_training_relu_5)
        .other          triton_poi_fused__native_batch_norm_legit_no_training_relu_5,@"STO_CUDA_ENTRY STV_DEFAULT"
triton_poi_fused__native_batch_norm_legit_no_training_relu_5:
.text.triton_poi_fused__native_batch_norm_legit_no_training_relu_5:
[----:B------:R-:W-:Y:S01]  /*0000*/  LDC R1, c[0x0][0x28] ;  /* 0x00000a00ff017b82 */ /* 0x000fe20000000800 */
[----:B------:R-:W1:Y:S07]  /*0010*/  S2R R0, SR_TID.X ;  /* 0x0000000000007919 */ /* 0x000e6e0000002100 */
[----:B------:R-:W2:Y:S01]  /*0020*/  LDC.64 R6, c[0x0][0x220] ;  /* 0x00008800ff067b82 */ /* 0x000ea20000000a00 */
[----:B------:R-:W-:Y:S01]  /*0030*/  ULDC.64 UR4, c[0x0][0x208] ;  /* 0x0000820000047ab9 */ /* 0x000fe20000000a00 */
[----:B------:R-:W3:Y:S06]  /*0040*/  S2R R5, SR_CTAID.X ;  /* 0x0000000000057919 */ /* 0x000eec0000002500 */
[----:B------:R-:W4:Y:S08]  /*0050*/  LDC.64 R8, c[0x0][0x228] ;  /* 0x00008a00ff087b82 */ /* 0x000f300000000a00 */
[----:B------:R-:W5:Y:S01]  /*0060*/  LDC.64 R10, c[0x0][0x230] ;  /* 0x00008c00ff0a7b82 */ /* 0x000f620000000a00 */
[----:B-1----:R-:W-:-:S02]  /*0070*/  SHF.L.U32 R0, R0, 0x1, RZ ;  /* 0x0000000100007819 */ /* 0x002fc400000006ff */
[----:B---3--:R-:W-:Y:S02]  /*0080*/  SHF.R.S32.HI R3, RZ, 0x16, R5 ;  /* 0x00000016ff037819 */ /* 0x008fe40000011405 */
[----:B------:R-:W-:Y:S02]  /*0090*/  LOP3.LUT R0, R0, 0x1fe, RZ, 0xc0, !PT ;  /* 0x000001fe00007812 */ /* 0x000fe400078ec0ff */
[----:B------:R-:W-:Y:S02]  /*00a0*/  SGXT R3, R3, 0x1 ;  /* 0x000000010303781a */ /* 0x000fe40000000200 */
[----:B------:R-:W-:Y:S02]  /*00b0*/  LEA R0, R5, R0, 0x9 ;  /* 0x0000000005007211 */ /* 0x000fe400078e48ff */
[----:B------:R-:W1:Y:S02]  /*00c0*/  LDC.64 R4, c[0x0][0x218] ;  /* 0x00008600ff047b82 */ /* 0x000e640000000a00 */
[----:B------:R-:W-:-:S04]  /*00d0*/  LEA.HI R3, R3, R0, RZ, 0xc ;  /* 0x0000000003037211 */ /* 0x000fc800078f60ff */
[----:B------:R-:W-:-:S04]  /*00e0*/  SHF.R.S32.HI R3, RZ, 0xc, R3 ;  /* 0x0000000cff037819 */ /* 0x000fc80000011403 */
[----:B------:R-:W-:-:S04]  /*00f0*/  LEA.HI R2, R3, R3, RZ, 0x5 ;  /* 0x0000000303027211 */ /* 0x000fc800078f28ff */
[----:B------:R-:W-:-:S04]  /*0100*/  LOP3.LUT R2, R2, 0xffffffe0, RZ, 0xc0, !PT ;  /* 0xffffffe002027812 */ /* 0x000fc800078ec0ff */
[----:B------:R-:W-:Y:S02]  /*0110*/  IADD3 R13, R3, -R2, RZ ;  /* 0x80000002030d7210 */ /* 0x000fe40007ffe0ff */
[----:B------:R-:W3:Y:S03]  /*0120*/  LDC.64 R2, c[0x0][0x210] ;  /* 0x00008400ff027b82 */ /* 0x000ee60000000a00 */
[----:B--2---:R-:W-:-:S06]  /*0130*/  IMAD.WIDE R6, R13, 0x4, R6 ;  /* 0x000000040d067825 */ /* 0x004fcc00078e0206 */
[----:B------:R-:W2:Y:S01]  /*0140*/  LDG.E.EL R6, desc[UR4][R6.64] ;  /* 0x0000000406067981 */ /* 0x000ea2000c2e1900 */
[----:B-1----:R-:W-:-:S05]  /*0150*/  IMAD.WIDE R4, R13, 0x4, R4 ;  /* 0x000000040d047825 */ /* 0x002fca00078e0204 */
[----:B------:R1:W2:Y:S01]  /*0160*/  LDG.E.EL R12, desc[UR4][R4.64] ;  /* 0x00000004040c7981 */ /* 0x0002a2000c2e1900 */
[----:B---3--:R-:W-:Y:S01]  /*0170*/  IMAD.WIDE R2, R0, 0x4, R2 ;  /* 0x0000000400027825 */ /* 0x008fe200078e0202 */
[----:B------:R-:W-:Y:S01]  /*0180*/  HFMA2.MMA R14, -RZ, RZ, 1.625, 0 ;  /* 0x3e800000ff0e7435 */ /* 0x000fe200000001ff */
[----:B-1----:R-:W1:Y:S04]  /*0190*/  LDC.64 R4, c[0x0][0x238] ;  /* 0x00008e00ff047b82 */ /* 0x002e680000000a00 */
[----:B------:R-:W3:Y:S01]  /*01a0*/  LDG.E.64 R2, desc[UR4][R2.64] ;  /* 0x0000000402027981 */ /* 0x000ee2000c1e1b00 */
[----:B----4-:R-:W-:-:S04]  /*01b0*/  IMAD.WIDE R8, R13, 0x4, R8 ;  /* 0x000000040d087825 */ /* 0x010fc800078e0208 */
[----:B-----5:R-:W-:Y:S02]  /*01c0*/  IMAD.WIDE R10, R13, 0x4, R10 ;  /* 0x000000040d0a7825 */ /* 0x020fe400078e020a */
[----:B------:R-:W4:Y:S04]  /*01d0*/  LDG.E.EL R8, desc[UR4][R8.64] ;  /* 0x0000000408087981 */ /* 0x000f28000c2e1900 */
[----:B------:R-:W4:Y:S01]  /*01e0*/  LDG.E.EL R11, desc[UR4][R10.64] ;  /* 0x000000040a0b7981 */ /* 0x000f22000c2e1900 */
[----:B-1----:R-:W-:-:S04]  /*01f0*/  IMAD.WIDE R4, R0, 0x4, R4 ;  /* 0x0000000400047825 */ /* 0x002fc800078e0204 */
[----:B--2---:R-:W-:-:S04]  /*0200*/  FADD R6, R6, 9.9999997473787516356e-06 ;  /* 0x3727c5ac06067421 */ /* 0x004fc80000000000 */
[----:B------:R-:W1:Y:S02]  /*0210*/  MUFU.SQRT R7, R6 ;  /* 0x0000000600077308 */ /* 0x000e640000002000 */
[C---:B-1----:R-:W-:Y:S02]  /*0220*/  FSETP.GT.AND P0, PT, R7.reuse, 8.50705917302346158658e+37, PT ;  /* 0x7e8000000700780b */ /* 0x042fe40003f04000 */
[----:B------:R-:W-:-:S11]  /*0230*/  FSETP.GEU.AND P1, PT, R7, 1.175494350822287508e-38, PT ;  /* 0x008000000700780b */ /* 0x000fd60003f2e000 */
[----:B------:R-:W-:-:S04]  /*0240*/  @P0 FMUL R7, R7, 0.25 ;  /* 0x3e80000007070820 */ /* 0x000fc80000400000 */
[----:B------:R-:W-:-:S06]  /*0250*/  @!P1 FMUL R7, R7, 16777216 ;  /* 0x4b80000007079820 */ /* 0x000fcc0000400000 */
[----:B------:R-:W1:Y:S01]  /*0260*/  MUFU.RCP R7, R7 ;  /* 0x0000000700077308 */ /* 0x000e620000001000 */
[----:B------:R-:W-:Y:S01]  /*0270*/  FSEL R14, R14, 1, P0 ;  /* 0x3f8000000e0e7808 */ /* 0x000fe20000000000 */
[----:B---3--:R-:W-:-:S04]  /*0280*/  FADD R2, R2, -R12 ;  /* 0x8000000c02027221 */ /* 0x008fc80000000000 */
[----:B------:R-:W-:Y:S01]  /*0290*/  @!P1 FMUL R14, R14, 16777216 ;  /* 0x4b8000000e0e9820 */ /* 0x000fe20000400000 */
[----:B------:R-:W-:-:S03]  /*02a0*/  FADD R3, R3, -R12 ;  /* 0x8000000c03037221 */ /* 0x000fc60000000000 */
[----:B-1----:R-:W-:-:S04]  /*02b0*/  FMUL R14, R7, R14 ;  /* 0x0000000e070e7220 */ /* 0x002fc80000400000 */
[-C--:B------:R-:W-:Y:S01]  /*02c0*/  FMUL R2, R2, R14.reuse ;  /* 0x0000000e02027220 */ /* 0x080fe20000400000 */
[----:B------:R-:W-:-:S03]  /*02d0*/  FMUL R14, R3, R14 ;  /* 0x0000000e030e7220 */ /* 0x000fc60000400000 */
[C-C-:B----4-:R-:W-:Y:S01]  /*02e0*/  FFMA R2, R8.reuse, R2, R11.reuse ;  /* 0x0000000208027223 */ /* 0x150fe2000000000b */
[----:B------:R-:W-:-:S04]  /*02f0*/  FFMA R14, R8, R14, R11 ;  /* 0x0000000e080e7223 */ /* 0x000fc8000000000b */
[----:B------:R-:W-:Y:S02]  /*0300*/  FSETP.GEU.AND P0, PT, R2, RZ, PT ;  /* 0x000000ff0200720b */ /* 0x000fe40003f0e000 */
[----:B------:R-:W-:Y:S02]  /*0310*/  FSETP.GEU.AND P1, PT, R14, RZ, PT ;  /* 0x000000ff0e00720b */ /* 0x000fe40003f2e000 */
[----:B------:R-:W-:Y:S02]  /*0320*/  FSEL R2, R2, RZ, P0 ;  /* 0x000000ff02027208 */ /* 0x000fe40000000000 */
[----:B------:R-:W-:-:S05]  /*0330*/  FSEL R3, R14, RZ, P1 ;  /* 0x000000ff0e037208 */ /* 0x000fca0000800000 */
[----:B------:R-:W-:Y:S01]  /*0340*/  STG.E.64 desc[UR4][R4.64], R2 ;  /* 0x0000000204007986 */ /* 0x000fe2000c101b04 */
[----:B------:R-:W-:Y:S05]  /*0350*/  EXIT ;  /* 0x000000000000794d */ /* 0x000fea0003800000 */
.L_x_0:
[----:B------:R-:W-:-:S00]  /*0360*/  BRA `(.L_x_0) ;  /* 0xfffffffc00fc7947 */ /* 0x000fc0000383ffff */
[----:B------:R-:W-:-:S00]  /*0370*/  NOP ;  /* 0x0000000000007918 */ /* 0x000fc00000000000 */
        /* <DEDUP_REMOVED lines=8> */
.L_x_1:


//--------------------- .nv.global.init           --------------------------
	.section	.nv.global.init,"aw",@progbits
.nv.global.init:
	.type		_$_str,@object
	.size		_$_str,(_$_str_$_2 - _$_str)
_$_str:
        /*0000*/ 	.byte	0x5f, 0x5f, 0x43, 0x55, 0x44, 0x41, 0x5f, 0x46, 0x54, 0x5a, 0x00
	.type		_$_str_$_2,@object
	.size		_$_str_$_2,(.L_1 - _$_str_$_2)
_$_str_$_2:
        /*000b*/ 	.byte	0x5f, 0x5f, 0x43, 0x55, 0x44, 0x41, 0x5f, 0x50, 0x52, 0x45, 0x43, 0x5f, 0x53, 0x51, 0x52, 0x54
        /*001b*/ 	.byte	0x00
.L_1:


//--------------------- .nv.constant0.triton_poi_fused__native_batch_norm_legit_no_training_relu_5 --------------------------
	.section	.nv.constant0.triton_poi_fused__native_batch_norm_legit_no_training_relu_5,"a",@progbits
	.sectionflags	@""
	.align	4
.nv.constant0.triton_poi_fused__native_batch_norm_legit_no_training_relu_5:
	.zero		580
